//
// Generated by NVIDIA NVVM Compiler
//
// Compiler Build ID: CL-36424714
// Cuda compilation tools, release 13.0, V13.0.88
// Based on NVVM 20.0.0
//

.version 9.0
.target sm_100
.address_size 64

	// .globl	_Z22calculate_error_pointsPfPdS0_S_S_i

.visible .entry _Z22calculate_error_pointsPfPdS0_S_S_i(
	.param .u64 .ptr .align 1 _Z22calculate_error_pointsPfPdS0_S_S_i_param_0,
	.param .u64 .ptr .align 1 _Z22calculate_error_pointsPfPdS0_S_S_i_param_1,
	.param .u64 .ptr .align 1 _Z22calculate_error_pointsPfPdS0_S_S_i_param_2,
	.param .u64 .ptr .align 1 _Z22calculate_error_pointsPfPdS0_S_S_i_param_3,
	.param .u64 .ptr .align 1 _Z22calculate_error_pointsPfPdS0_S_S_i_param_4,
	.param .u32 _Z22calculate_error_pointsPfPdS0_S_S_i_param_5
)
{
	.reg .pred 	%p<12>;
	.reg .b32 	%r<18>;
	.reg .b32 	%f<67>;
	.reg .b64 	%rd<24>;
	.reg .b64 	%fd<7>;

	ld.param.u64 	%rd12, [_Z22calculate_error_pointsPfPdS0_S_S_i_param_0];
	ld.param.u64 	%rd13, [_Z22calculate_error_pointsPfPdS0_S_S_i_param_1];
	ld.param.u64 	%rd14, [_Z22calculate_error_pointsPfPdS0_S_S_i_param_2];
	ld.param.u64 	%rd15, [_Z22calculate_error_pointsPfPdS0_S_S_i_param_3];
	ld.param.u64 	%rd16, [_Z22calculate_error_pointsPfPdS0_S_S_i_param_4];
	ld.param.u32 	%r5, [_Z22calculate_error_pointsPfPdS0_S_S_i_param_5];
	mov.u32 	%r1, %tid.x;
	setp.ge.s32 	%p1, %r1, %r5;
	@%p1 bra 	$L__BB0_8;
	sub.s32 	%r17, %r1, %r5;
	mul.wide.u32 	%rd17, %r1, 4;
	cvta.to.global.u64 	%rd18, %rd12;
	add.s64 	%rd23, %rd18, %rd17;
	cvta.to.global.u64 	%rd19, %rd15;
	add.s64 	%rd22, %rd19, %rd17;
	cvta.to.global.u64 	%rd20, %rd16;
	add.s64 	%rd21, %rd20, %rd17;
	cvta.to.global.u64 	%rd4, %rd14;
	cvta.to.global.u64 	%rd5, %rd13;
$L__BB0_2:
	ld.global.f32 	%f8, [%rd21];
	cvt.f64.f32 	%fd1, %f8;
	ld.global.f64 	%fd2, [%rd4];
	ld.global.f32 	%f9, [%rd22];
	cvt.f64.f32 	%fd3, %f9;
	ld.global.f64 	%fd4, [%rd5];
	fma.rn.f64 	%fd5, %fd2, %fd3, %fd4;
	sub.f64 	%fd6, %fd1, %fd5;
	cvt.rn.f32.f64 	%f1, %fd6;
	abs.f32 	%f2, %f1;
	setp.eq.f32 	%p2, %f1, 0f3F800000;
	mov.f32 	%f66, 0f3F800000;
	@%p2 bra 	$L__BB0_7;
	setp.num.f32 	%p3, %f2, %f2;
	@%p3 bra 	$L__BB0_5;
	mov.f32 	%f65, 0f40000000;
	add.rn.f32 	%f66, %f1, %f65;
	bra.uni 	$L__BB0_7;
$L__BB0_5:
	setp.lt.f32 	%p4, %f2, 0f00800000;
	mul.f32 	%f10, %f2, 0f4B800000;
	selp.f32 	%f11, %f10, %f2, %p4;
	mov.b32 	%r6, %f11;
	add.s32 	%r7, %r6, -1060439283;
	and.b32  	%r8, %r7, -8388608;
	sub.s32 	%r9, %r6, %r8;
	mov.b32 	%f12, %r9;
	cvt.rn.f32.s32 	%f13, %r8;
	selp.f32 	%f14, 0fC1C00000, 0f00000000, %p4;
	fma.rn.f32 	%f15, %f13, 0f34000000, %f14;
	add.f32 	%f16, %f12, 0fBF800000;
	add.f32 	%f17, %f12, 0f3F800000;
	rcp.approx.ftz.f32 	%f18, %f17;
	add.f32 	%f19, %f16, %f16;
	mul.f32 	%f20, %f19, %f18;
	mul.f32 	%f21, %f20, %f20;
	neg.f32 	%f22, %f20;
	sub.f32 	%f23, %f16, %f20;
	add.f32 	%f24, %f23, %f23;
	fma.rn.f32 	%f25, %f22, %f16, %f24;
	mul.rn.f32 	%f26, %f18, %f25;
	fma.rn.f32 	%f27, %f21, 0f3A2C32E4, 0f3B52E7DB;
	fma.rn.f32 	%f28, %f27, %f21, 0f3C93BB73;
	fma.rn.f32 	%f29, %f28, %f21, 0f3DF6384F;
	mul.rn.f32 	%f30, %f29, %f21;
	fma.rn.f32 	%f31, %f20, 0f3FB8AA3B, %f15;
	mul.f32 	%f32, %f30, 0f40400000;
	sub.f32 	%f33, %f15, %f31;
	fma.rn.f32 	%f34, %f20, 0f3FB8AA3B, %f33;
	fma.rn.f32 	%f35, %f26, 0f3FB8AA3B, %f34;
	fma.rn.f32 	%f36, %f20, 0f32A55E34, %f35;
	fma.rn.f32 	%f37, %f32, %f26, %f36;
	fma.rn.f32 	%f38, %f30, %f20, %f37;
	add.rn.f32 	%f39, %f31, %f38;
	mov.f32 	%f40, 0f40000000;
	mul.rn.f32 	%f41, %f39, %f40;
	cvt.rni.f32.f32 	%f42, %f41;
	sub.f32 	%f43, %f41, %f42;
	neg.f32 	%f44, %f41;
	fma.rn.f32 	%f45, %f39, 0f40000000, %f44;
	neg.f32 	%f46, %f31;
	add.rn.f32 	%f47, %f39, %f46;
	neg.f32 	%f48, %f47;
	add.rn.f32 	%f49, %f38, %f48;
	fma.rn.f32 	%f50, %f49, 0f40000000, %f45;
	add.f32 	%f51, %f43, %f50;
	setp.gt.f32 	%p5, %f42, 0f00000000;
	selp.b32 	%r10, 0, -2097152000, %p5;
	setp.neu.f32 	%p6, %f1, 0f00000000;
	setp.neu.f32 	%p7, %f2, 0f7F800000;
	setp.lt.f32 	%p8, %f41, 0f00000000;
	selp.f32 	%f52, 0f00000000, 0f7F800000, %p8;
	abs.f32 	%f53, %f41;
	setp.gt.f32 	%p9, %f53, 0f43180000;
	cvt.rzi.s32.f32 	%r11, %f42;
	shl.b32 	%r12, %r11, 23;
	sub.s32 	%r13, %r12, %r10;
	mov.b32 	%f54, %r13;
	add.s32 	%r14, %r10, 2130706432;
	mov.b32 	%f55, %r14;
	fma.rn.f32 	%f56, %f51, 0f391FCB8E, 0f3AAF85ED;
	fma.rn.f32 	%f57, %f56, %f51, 0f3C1D9856;
	fma.rn.f32 	%f58, %f57, %f51, 0f3D6357BB;
	fma.rn.f32 	%f59, %f58, %f51, 0f3E75FDEC;
	fma.rn.f32 	%f60, %f59, %f51, 0f3F317218;
	fma.rn.f32 	%f61, %f60, %f51, 0f3F800000;
	mul.f32 	%f62, %f61, %f55;
	mul.f32 	%f63, %f62, %f54;
	selp.f32 	%f66, %f52, %f63, %p9;
	and.pred  	%p10, %p6, %p7;
	@%p10 bra 	$L__BB0_7;
	add.f32 	%f64, %f1, %f1;
	mov.b32 	%r15, %f64;
	and.b32  	%r16, %r15, 2147483647;
	mov.b32 	%f66, %r16;
$L__BB0_7:
	st.global.f32 	[%rd23], %f66;
	add.s32 	%r17, %r17, 1;
	setp.ne.s32 	%p11, %r17, 0;
	add.s64 	%rd23, %rd23, 4;
	add.s64 	%rd22, %rd22, 4;
	add.s64 	%rd21, %rd21, 4;
	@%p11 bra 	$L__BB0_2;
$L__BB0_8:
	ret;

}
	// .globl	_Z23calculate_step_gradientPfS_S_PdS0_S0_S0_S_S_S_i
.visible .entry _Z23calculate_step_gradientPfS_S_PdS0_S0_S0_S_S_S_i(
	.param .u64 .ptr .align 1 _Z23calculate_step_gradientPfS_S_PdS0_S0_S0_S_S_S_i_param_0,
	.param .u64 .ptr .align 1 _Z23calculate_step_gradientPfS_S_PdS0_S0_S0_S_S_S_i_param_1,
	.param .u64 .ptr .align 1 _Z23calculate_step_gradientPfS_S_PdS0_S0_S0_S_S_S_i_param_2,
	.param .u64 .ptr .align 1 _Z23calculate_step_gradientPfS_S_PdS0_S0_S0_S_S_S_i_param_3,
	.param .u64 .ptr .align 1 _Z23calculate_step_gradientPfS_S_PdS0_S0_S0_S_S_S_i_param_4,
	.param .u64 .ptr .align 1 _Z23calculate_step_gradientPfS_S_PdS0_S0_S0_S_S_S_i_param_5,
	.param .u64 .ptr .align 1 _Z23calculate_step_gradientPfS_S_PdS0_S0_S0_S_S_S_i_param_6,
	.param .u64 .ptr .align 1 _Z23calculate_step_gradientPfS_S_PdS0_S0_S0_S_S_S_i_param_7,
	.param .u64 .ptr .align 1 _Z23calculate_step_gradientPfS_S_PdS0_S0_S0_S_S_S_i_param_8,
	.param .u64 .ptr .align 1 _Z23calculate_step_gradientPfS_S_PdS0_S0_S0_S_S_S_i_param_9,
	.param .u32 _Z23calculate_step_gradientPfS_S_PdS0_S0_S0_S_S_S_i_param_10
)
{


	ret;

}


// ===== COMPILED SASS (sm_100) =====

	.target	sm_100

	.elftype	@"ET_EXEC"


//--------------------- .note.nv.tkinfo           --------------------------
	.section	.note.nv.tkinfo,"",@"SHT_NOTE"
	.sectionflags	@"SHF_NOTE_NV_TKINFO"
	.tkinfo
        /*0018*/ 	.word	0x00000002
        /*0030*/ 	.string	""
        /*0030*/ 	.string	"ptxas"
        /*0030*/ 	.string	"Cuda compilation tools, release 13.0, V13.0.88"
        /*0030*/ 	.string	"Build cuda_13.0.r13.0/compiler.36424714_0"
        /*0030*/ 	.string	"-arch sm_100 -m 64 "



//--------------------- .note.nv.cuinfo           --------------------------
	.section	.note.nv.cuinfo,"",@"SHT_NOTE"
	.sectionflags	@"SHF_NOTE_NV_CUINFO"
        /*0018*/ 	.short	0x0002
        /*001a*/ 	.short	0x0064
        /*001c*/ 	.short	0x0082
	.zero		2


//--------------------- .nv.info                  --------------------------
	.section	.nv.info,"",@"SHT_CUDA_INFO"
	.align	4


	//----- nvinfo : EIATTR_REGCOUNT
	.align		4
        /*0000*/ 	.byte	0x04, 0x2f
        /*0002*/ 	.short	(.L_1 - .L_0)
	.align		4
.L_0:
        /*0004*/ 	.word	index@(_Z22calculate_error_pointsPfPdS0_S_S_i)
        /*0008*/ 	.word	0x00000019


	//----- nvinfo : EIATTR_FRAME_SIZE
	.align		4
.L_1:
        /*000c*/ 	.byte	0x04, 0x11
        /*000e*/ 	.short	(.L_3 - .L_2)
	.align		4
.L_2:
        /*0010*/ 	.word	index@(_Z22calculate_error_pointsPfPdS0_S_S_i)
        /*0014*/ 	.word	0x00000000


	//----- nvinfo : EIATTR_REGCOUNT
	.align		4
.L_3:
        /*0018*/ 	.byte	0x04, 0x2f
        /*001a*/ 	.short	(.L_5 - .L_4)
	.align		4
.L_4:
        /*001c*/ 	.word	index@(_Z23calculate_step_gradientPfS_S_PdS0_S0_S0_S_S_S_i)
        /*0020*/ 	.word	0x00000004


	//----- nvinfo : EIATTR_FRAME_SIZE
	.align		4
.L_5:
        /*0024*/ 	.byte	0x04, 0x11
        /*0026*/ 	.short	(.L_7 - .L_6)
	.align		4
.L_6:
        /*0028*/ 	.word	index@(_Z23calculate_step_gradientPfS_S_PdS0_S0_S0_S_S_S_i)
        /*002c*/ 	.word	0x00000000


	//----- nvinfo : EIATTR_MIN_STACK_SIZE
	.align		4
.L_7:
        /*0030*/ 	.byte	0x04, 0x12
        /*0032*/ 	.short	(.L_9 - .L_8)
	.align		4
.L_8:
        /*0034*/ 	.word	index@(_Z23calculate_step_gradientPfS_S_PdS0_S0_S0_S_S_S_i)
        /*0038*/ 	.word	0x00000000


	//----- nvinfo : EIATTR_MIN_STACK_SIZE
	.align		4
.L_9:
        /*003c*/ 	.byte	0x04, 0x12
        /*003e*/ 	.short	(.L_11 - .L_10)
	.align		4
.L_10:
        /*0040*/ 	.word	index@(_Z22calculate_error_pointsPfPdS0_S_S_i)
        /*0044*/ 	.word	0x00000000
.L_11:


//--------------------- .nv.compat                --------------------------
	.section	.nv.compat,"",@"SHT_CUDA_COMPAT_INFO"
	.align	4
        /*0000*/ 	.byte	0x02, 0x09, 0x00, 0x00, 0x02, 0x02, 0x01, 0x00, 0x02, 0x05, 0x05, 0x00, 0x03, 0x07, 0x01, 0x01
        /*0010*/ 	.byte	0x02, 0x03, 0x00, 0x00, 0x02, 0x06, 0x01, 0x00, 0x04, 0x0b, 0x08, 0x00, 0x01, 0x00, 0x00, 0x00
        /*0020*/ 	.byte	0x00, 0x00, 0x00, 0x00


//--------------------- .nv.info._Z23calculate_step_gradientPfS_S_PdS0_S0_S0_S_S_S_i --------------------------
	.section	.nv.info._Z23calculate_step_gradientPfS_S_PdS0_S0_S0_S_S_S_i,"",@"SHT_CUDA_INFO"
	.sectionflags	@""
	.align	4


	//----- nvinfo : EIATTR_CUDA_API_VERSION
	.align		4
        /*0000*/ 	.byte	0x04, 0x37
        /*0002*/ 	.short	(.L_13 - .L_12)
.L_12:
        /*0004*/ 	.word	0x00000082


	//----- nvinfo : EIATTR_KPARAM_INFO
	.align		4
.L_13:
        /*0008*/ 	.byte	0x04, 0x17
        /*000a*/ 	.short	(.L_15 - .L_14)
.L_14:
        /*000c*/ 	.word	0x00000000
        /*0010*/ 	.short	0x000a
        /*0012*/ 	.short	0x0050
        /*0014*/ 	.byte	0x00, 0xf0, 0x11, 0x00


	//----- nvinfo : EIATTR_KPARAM_INFO
	.align		4
.L_15:
        /*0018*/ 	.byte	0x04, 0x17
        /*001a*/ 	.short	(.L_17 - .L_16)
.L_16:
        /*001c*/ 	.word	0x00000000
        /*0020*/ 	.short	0x0009
        /*0022*/ 	.short	0x0048
        /*0024*/ 	.byte	0x00, 0xf5, 0x21, 0x00


	//----- nvinfo : EIATTR_KPARAM_INFO
	.align		4
.L_17:
        /*0028*/ 	.byte	0x04, 0x17
        /*002a*/ 	.short	(.L_19 - .L_18)
.L_18:
        /*002c*/ 	.word	0x00000000
        /*0030*/ 	.short	0x0008
        /*0032*/ 	.short	0x0040
        /*0034*/ 	.byte	0x00, 0xf5, 0x21, 0x00


	//----- nvinfo : EIATTR_KPARAM_INFO
	.align		4
.L_19:
        /*0038*/ 	.byte	0x04, 0x17
        /*003a*/ 	.short	(.L_21 - .L_20)
.L_20:
        /*003c*/ 	.word	0x00000000
        /*0040*/ 	.short	0x0007
        /*0042*/ 	.short	0x0038
        /*0044*/ 	.byte	0x00, 0xf5, 0x21, 0x00


	//----- nvinfo : EIATTR_KPARAM_INFO
	.align		4
.L_21:
        /*0048*/ 	.byte	0x04, 0x17
        /*004a*/ 	.short	(.L_23 - .L_22)
.L_22:
        /*004c*/ 	.word	0x00000000
        /*0050*/ 	.short	0x0006
        /*0052*/ 	.short	0x0030
        /*0054*/ 	.byte	0x00, 0xf5, 0x21, 0x00


	//----- nvinfo : EIATTR_KPARAM_INFO
	.align		4
.L_23:
        /*0058*/ 	.byte	0x04, 0x17
        /*005a*/ 	.short	(.L_25 - .L_24)
.L_24:
        /*005c*/ 	.word	0x00000000
        /*0060*/ 	.short	0x0005
        /*0062*/ 	.short	0x0028
        /*0064*/ 	.byte	0x00, 0xf5, 0x21, 0x00


	//----- nvinfo : EIATTR_KPARAM_INFO
	.align		4
.L_25:
        /*0068*/ 	.byte	0x04, 0x17
        /*006a*/ 	.short	(.L_27 - .L_26)
.L_26:
        /*006c*/ 	.word	0x00000000
        /*0070*/ 	.short	0x0004
        /*0072*/ 	.short	0x0020
        /*0074*/ 	.byte	0x00, 0xf5, 0x21, 0x00


	//----- nvinfo : EIATTR_KPARAM_INFO
	.align		4
.L_27:
        /*0078*/ 	.byte	0x04, 0x17
        /*007a*/ 	.short	(.L_29 - .L_28)
.L_28:
        /*007c*/ 	.word	0x00000000
        /*0080*/ 	.short	0x0003
        /*0082*/ 	.short	0x0018
        /*0084*/ 	.byte	0x00, 0xf5, 0x21, 0x00


	//----- nvinfo : EIATTR_KPARAM_INFO
	.align		4
.L_29:
        /*0088*/ 	.byte	0x04, 0x17
        /*008a*/ 	.short	(.L_31 - .L_30)
.L_30:
        /*008c*/ 	.word	0x00000000
        /*0090*/ 	.short	0x0002
        /*0092*/ 	.short	0x0010
        /*0094*/ 	.byte	0x00, 0xf5, 0x21, 0x00


	//----- nvinfo : EIATTR_KPARAM_INFO
	.align		4
.L_31:
        /*0098*/ 	.byte	0x04, 0x17
        /*009a*/ 	.short	(.L_33 - .L_32)
.L_32:
        /*009c*/ 	.word	0x00000000
        /*00a0*/ 	.short	0x0001
        /*00a2*/ 	.short	0x0008
        /*00a4*/ 	.byte	0x00, 0xf5, 0x21, 0x00


	//----- nvinfo : EIATTR_KPARAM_INFO
	.align		4
.L_33:
        /*00a8*/ 	.byte	0x04, 0x17
        /*00aa*/ 	.short	(.L_35 - .L_34)
.L_34:
        /*00ac*/ 	.word	0x00000000
        /*00b0*/ 	.short	0x0000
        /*00b2*/ 	.short	0x0000
        /*00b4*/ 	.byte	0x00, 0xf5, 0x21, 0x00


	//----- nvinfo : EIATTR_SPARSE_MMA_MASK
	.align		4
.L_35:
        /*00b8*/ 	.byte	0x03, 0x50
        /*00ba*/ 	.short	0x0000


	//----- nvinfo : EIATTR_MAXREG_COUNT
	.align		4
        /*00bc*/ 	.byte	0x03, 0x1b
        /*00be*/ 	.short	0x00ff


	//----- nvinfo : EIATTR_MERCURY_ISA_VERSION
	.align		4
        /*00c0*/ 	.byte	0x03, 0x5f
        /*00c2*/ 	.short	0x0101


	//----- nvinfo : EIATTR_VRC_CTA_INIT_COUNT
	.align		4
        /*00c4*/ 	.byte	0x02, 0x4a
	.zero		1
	.zero		1


	//----- nvinfo : EIATTR_EXIT_INSTR_OFFSETS
	.align		4
        /*00c8*/ 	.byte	0x04, 0x1c
        /*00ca*/ 	.short	(.L_37 - .L_36)


	//   ....[0]....
.L_36:
        /*00cc*/ 	.word	0x00000010


	//----- nvinfo : EIATTR_CBANK_PARAM_SIZE
	.align		4
.L_37:
        /*00d0*/ 	.byte	0x03, 0x19
        /*00d2*/ 	.short	0x0054


	//----- nvinfo : EIATTR_PARAM_CBANK
	.align		4
        /*00d4*/ 	.byte	0x04, 0x0a
        /*00d6*/ 	.short	(.L_39 - .L_38)
	.align		4
.L_38:
        /*00d8*/ 	.word	index@(.nv.constant0._Z23calculate_step_gradientPfS_S_PdS0_S0_S0_S_S_S_i)
        /*00dc*/ 	.short	0x0380
        /*00de*/ 	.short	0x0054


	//----- nvinfo : EIATTR_SW_WAR
	.align		4
.L_39:
        /*00e0*/ 	.byte	0x04, 0x36
        /*00e2*/ 	.short	(.L_41 - .L_40)
.L_40:
        /*00e4*/ 	.word	0x00000008
.L_41:


//--------------------- .nv.info._Z22calculate_error_pointsPfPdS0_S_S_i --------------------------
	.section	.nv.info._Z22calculate_error_pointsPfPdS0_S_S_i,"",@"SHT_CUDA_INFO"
	.sectionflags	@""
	.align	4


	//----- nvinfo : EIATTR_CUDA_API_VERSION
	.align		4
        /*0000*/ 	.byte	0x04, 0x37
        /*0002*/ 	.short	(.L_43 - .L_42)
.L_42:
        /*0004*/ 	.word	0x00000082


	//----- nvinfo : EIATTR_KPARAM_INFO
	.align		4
.L_43:
        /*0008*/ 	.byte	0x04, 0x17
        /*000a*/ 	.short	(.L_45 - .L_44)
.L_44:
        /*000c*/ 	.word	0x00000000
        /*0010*/ 	.short	0x0005
        /*0012*/ 	.short	0x0028
        /*0014*/ 	.byte	0x00, 0xf0, 0x11, 0x00


	//----- nvinfo : EIATTR_KPARAM_INFO
	.align		4
.L_45:
        /*0018*/ 	.byte	0x04, 0x17
        /*001a*/ 	.short	(.L_47 - .L_46)
.L_46:
        /*001c*/ 	.word	0x00000000
        /*0020*/ 	.short	0x0004
        /*0022*/ 	.short	0x0020
        /*0024*/ 	.byte	0x00, 0xf5, 0x21, 0x00


	//----- nvinfo : EIATTR_KPARAM_INFO
	.align		4
.L_47:
        /*0028*/ 	.byte	0x04, 0x17
        /*002a*/ 	.short	(.L_49 - .L_48)
.L_48:
        /*002c*/ 	.word	0x00000000
        /*0030*/ 	.short	0x0003
        /*0032*/ 	.short	0x0018
        /*0034*/ 	.byte	0x00, 0xf5, 0x21, 0x00


	//----- nvinfo : EIATTR_KPARAM_INFO
	.align		4
.L_49:
        /*0038*/ 	.byte	0x04, 0x17
        /*003a*/ 	.short	(.L_51 - .L_50)
.L_50:
        /*003c*/ 	.word	0x00000000
        /*0040*/ 	.short	0x0002
        /*0042*/ 	.short	0x0010
        /*0044*/ 	.byte	0x00, 0xf5, 0x21, 0x00


	//----- nvinfo : EIATTR_KPARAM_INFO
	.align		4
.L_51:
        /*0048*/ 	.byte	0x04, 0x17
        /*004a*/ 	.short	(.L_53 - .L_52)
.L_52:
        /*004c*/ 	.word	0x00000000
        /*0050*/ 	.short	0x0001
        /*0052*/ 	.short	0x0008
        /*0054*/ 	.byte	0x00, 0xf5, 0x21, 0x00


	//----- nvinfo : EIATTR_KPARAM_INFO
	.align		4
.L_53:
        /*0058*/ 	.byte	0x04, 0x17
        /*005a*/ 	.short	(.L_55 - .L_54)
.L_54:
        /*005c*/ 	.word	0x00000000
        /*0060*/ 	.short	0x0000
        /*0062*/ 	.short	0x0000
        /*0064*/ 	.byte	0x00, 0xf5, 0x21, 0x00


	//----- nvinfo : EIATTR_SPARSE_MMA_MASK
	.align		4
.L_55:
        /*0068*/ 	.byte	0x03, 0x50
        /*006a*/ 	.short	0x0000


	//----- nvinfo : EIATTR_MAXREG_COUNT
	.align		4
        /*006c*/ 	.byte	0x03, 0x1b
        /*006e*/ 	.short	0x00ff


	//----- nvinfo : EIATTR_MERCURY_ISA_VERSION
	.align		4
        /*0070*/ 	.byte	0x03, 0x5f
        /*0072*/ 	.short	0x0101


	//----- nvinfo : EIATTR_VRC_CTA_INIT_COUNT
	.align		4
        /*0074*/ 	.byte	0x02, 0x4a
	.zero		1
	.zero		1


	//----- nvinfo : EIATTR_EXIT_INSTR_OFFSETS
	.align		4
        /*0078*/ 	.byte	0x04, 0x1c
        /*007a*/ 	.short	(.L_57 - .L_56)


	//   ....[0]....
.L_56:
        /*007c*/ 	.word	0x00000040


	//   ....[1]....
        /*0080*/ 	.word	0x00000710


	//----- nvinfo : EIATTR_CRS_STACK_SIZE
	.align		4
.L_57:
        /*0084*/ 	.byte	0x04, 0x1e
        /*0086*/ 	.short	(.L_59 - .L_58)
.L_58:
        /*0088*/ 	.word	0x00000000


	//----- nvinfo : EIATTR_CBANK_PARAM_SIZE
	.align		4
.L_59:
        /*008c*/ 	.byte	0x03, 0x19
        /*008e*/ 	.short	0x002c


	//----- nvinfo : EIATTR_PARAM_CBANK
	.align		4
        /*0090*/ 	.byte	0x04, 0x0a
        /*0092*/ 	.short	(.L_61 - .L_60)
	.align		4
.L_60:
        /*0094*/ 	.word	index@(.nv.constant0._Z22calculate_error_pointsPfPdS0_S_S_i)
        /*0098*/ 	.short	0x0380
        /*009a*/ 	.short	0x002c


	//----- nvinfo : EIATTR_SW_WAR
	.align		4
.L_61:
        /*009c*/ 	.byte	0x04, 0x36
        /*009e*/ 	.short	(.L_63 - .L_62)
.L_62:
        /*00a0*/ 	.word	0x00000008
.L_63:


//--------------------- .nv.callgraph             --------------------------
	.section	.nv.callgraph,"",@"SHT_CUDA_CALLGRAPH"
	.align	4
	.sectionentsize	8
	.align		4
        /*0000*/ 	.word	0x00000000
	.align		4
        /*0004*/ 	.word	0xffffffff
	.align		4
        /*0008*/ 	.word	0x00000000
	.align		4
        /*000c*/ 	.word	0xfffffffe
	.align		4
        /*0010*/ 	.word	0x00000000
	.align		4
        /*0014*/ 	.word	0xfffffffd
	.align		4
        /*0018*/ 	.word	0x00000000
	.align		4
        /*001c*/ 	.word	0xfffffffc


//--------------------- .text._Z23calculate_step_gradientPfS_S_PdS0_S0_S0_S_S_S_i --------------------------
	.section	.text._Z23calculate_step_gradientPfS_S_PdS0_S0_S0_S_S_S_i,"ax",@progbits
	.align	128
        .global         _Z23calculate_step_gradientPfS_S_PdS0_S0_S0_S_S_S_i
        .type           _Z23calculate_step_gradientPfS_S_PdS0_S0_S0_S_S_S_i,@function
        .size           _Z23calculate_step_gradientPfS_S_PdS0_S0_S0_S_S_S_i,(.L_x_5 - _Z23calculate_step_gradientPfS_S_PdS0_S0_S0_S_S_S_i)
        .other          _Z23calculate_step_gradientPfS_S_PdS0_S0_S0_S_S_S_i,@"STO_CUDA_ENTRY STV_DEFAULT"
_Z23calculate_step_gradientPfS_S_PdS0_S0_S0_S_S_S_i:
.text._Z23calculate_step_gradientPfS_S_PdS0_S0_S0_S_S_S_i:
[----:B------:R-:W-:Y:S01]  /*0000*/  LDC R1, c[0x0][0x37c] ;  /* 0x0000df00ff017b82 */ /* 0x000fe20000000800 */
[----:B------:R-:W-:Y:S05]  /*0010*/  EXIT ;  /* 0x000000000000794d */ /* 0x000fea0003800000 */
.L_x_0:
[----:B------:R-:W-:-:S00]  /*0020*/  BRA `(.L_x_0) ;  /* 0xfffffffc00fc7947 */ /* 0x000fc0000383ffff */
[----:B------:R-:W-:-:S00]  /*0030*/  NOP ;  /* 0x0000000000007918 */ /* 0x000fc00000000000 */
        /* <DEDUP_REMOVED lines=12> */
.L_x_5:


//--------------------- .text._Z22calculate_error_pointsPfPdS0_S_S_i --------------------------
	.section	.text._Z22calculate_error_pointsPfPdS0_S_S_i,"ax",@progbits
	.align	128
        .global         _Z22calculate_error_pointsPfPdS0_S_S_i
        .type           _Z22calculate_error_pointsPfPdS0_S_S_i,@function
        .size           _Z22calculate_error_pointsPfPdS0_S_S_i,(.L_x_6 - _Z22calculate_error_pointsPfPdS0_S_S_i)
        .other          _Z22calculate_error_pointsPfPdS0_S_S_i,@"STO_CUDA_ENTRY STV_DEFAULT"
_Z22calculate_error_pointsPfPdS0_S_S_i:
.text._Z22calculate_error_pointsPfPdS0_S_S_i:
[----:B------:R-:W-:Y:S01]  /*0000*/  LDC R1, c[0x0][0x37c] ;  /* 0x0000df00ff017b82 */ /* 0x000fe20000000800 */
[----:B------:R-:W0:Y:S01]  /*0010*/  S2R R7, SR_TID.X ;  /* 0x0000000000077919 */ /* 0x000e220000002100 */
[----:B------:R-:W0:Y:S02]  /*0020*/  LDCU UR6, c[0x0][0x3a8] ;  /* 0x00007500ff0677ac */ /* 0x000e240008000800 */
[----:B0-----:R-:W-:-:S13]  /*0030*/  ISETP.GE.AND P0, PT, R7, UR6, PT ;  /* 0x0000000607007c0c */ /* 0x001fda000bf06270 */
[----:B------:R-:W-:Y:S05]  /*0040*/  @P0 EXIT ;  /* 0x000000000000094d */ /* 0x000fea0003800000 */
[----:B------:R-:W0:Y:S01]  /*0050*/  LDC.64 R8, c[0x0][0x380] ;  /* 0x0000e000ff087b82 */ /* 0x000e220000000a00 */
[----:B------:R-:W1:Y:S07]  /*0060*/  LDCU.64 UR4, c[0x0][0x358] ;  /* 0x00006b00ff0477ac */ /* 0x000e6e0008000a00 */
[----:B------:R-:W2:Y:S08]  /*0070*/  LDC.64 R10, c[0x0][0x398] ;  /* 0x0000e600ff0a7b82 */ /* 0x000eb00000000a00 */
[----:B------:R-:W3:Y:S08]  /*0080*/  LDC.64 R12, c[0x0][0x3a0] ;  /* 0x0000e800ff0c7b82 */ /* 0x000ef00000000a00 */
[----:B------:R-:W4:Y:S01]  /*0090*/  LDC.64 R2, c[0x0][0x390] ;  /* 0x0000e400ff027b82 */ /* 0x000f220000000a00 */
[----:B0-----:R-:W-:-:S03]  /*00a0*/  IMAD.WIDE.U32 R8, R7, 0x4, R8 ;  /* 0x0000000407087825 */ /* 0x001fc600078e0008 */
[----:B------:R-:W-:-:S04]  /*00b0*/  MOV R0, R8 ;  /* 0x0000000800007202 */ /* 0x000fc80000000f00 */
[----:B------:R-:W0:Y:S01]  /*00c0*/  LDC.64 R4, c[0x0][0x388] ;  /* 0x0000e200ff047b82 */ /* 0x000e220000000a00 */
[----:B--2---:R-:W-:-:S03]  /*00d0*/  IMAD.WIDE.U32 R10, R7, 0x4, R10 ;  /* 0x00000004070a7825 */ /* 0x004fc600078e000a */
[----:B------:R-:W-:Y:S01]  /*00e0*/  MOV R8, R10 ;  /* 0x0000000a00087202 */ /* 0x000fe20000000f00 */
[----:B---3--:R-:W-:-:S03]  /*00f0*/  IMAD.WIDE.U32 R12, R7, 0x4, R12 ;  /* 0x00000004070c7825 */ /* 0x008fc600078e000c */
[----:B------:R-:W-:Y:S02]  /*0100*/  MOV R10, R12 ;  /* 0x0000000c000a7202 */ /* 0x000fe40000000f00 */
[----:B-1----:R-:W-:-:S07]  /*0110*/  IADD3 R12, PT, PT, R7, -UR6, RZ ;  /* 0x80000006070c7c10 */ /* 0x002fce000fffe0ff */
.L_x_3:
[----:B------:R-:W-:Y:S01]  /*0120*/  MOV R20, R8 ;  /* 0x0000000800147202 */ /* 0x000fe20000000f00 */
[----:B----4-:R-:W2:Y:S01]  /*0130*/  LDG.E.64 R6, desc[UR4][R2.64] ;  /* 0x0000000402067981 */ /* 0x010ea2000c1e1b00 */
[----:B------:R-:W-:-:S03]  /*0140*/  MOV R21, R11 ;  /* 0x0000000b00157202 */ /* 0x000fc60000000f00 */
[----:B0-----:R-:W2:Y:S04]  /*0150*/  LDG.E.64 R14, desc[UR4][R4.64] ;  /* 0x00000004040e7981 */ /* 0x001ea8000c1e1b00 */
[----:B------:R0:W3:Y:S02]  /*0160*/  LDG.E R18, desc[UR4][R20.64] ;  /* 0x0000000414127981 */ /* 0x0000e4000c1e1900 */
[----:B0-----:R-:W-:Y:S02]  /*0170*/  MOV R20, R10 ;  /* 0x0000000a00147202 */ /* 0x001fe40000000f00 */
[----:B------:R-:W-:-:S05]  /*0180*/  MOV R21, R13 ;  /* 0x0000000d00157202 */ /* 0x000fca0000000f00 */
[----:B------:R-:W4:Y:S01]  /*0190*/  LDG.E R16, desc[UR4][R20.64] ;  /* 0x0000000414107981 */ /* 0x000f22000c1e1900 */
[----:B------:R-:W-:Y:S01]  /*01a0*/  BSSY.RECONVERGENT B0, `(.L_x_1) ;  /* 0x000004c000007945 */ /* 0x000fe20003800200 */
[----:B---3--:R-:W2:Y:S08]  /*01b0*/  F2F.F64.F32 R18, R18 ;  /* 0x0000001200127310 */ /* 0x008eb00000201800 */
[----:B----4-:R-:W0:Y:S01]  /*01c0*/  F2F.F64.F32 R16, R16 ;  /* 0x0000001000107310 */ /* 0x010e220000201800 */
[----:B--2---:R-:W-:-:S08]  /*01d0*/  DFMA R6, R6, R18, R14 ;  /* 0x000000120606722b */ /* 0x004fd0000000000e */
[----:B0-----:R-:W-:-:S06]  /*01e0*/  DADD R6, R16, -R6 ;  /* 0x0000000010067229 */ /* 0x001fcc0000000806 */
[----:B------:R-:W0:Y:S02]  /*01f0*/  F2F.F32.F64 R14, R6 ;  /* 0x00000006000e7310 */ /* 0x000e240000301000 */
[----:B0-----:R-:W-:Y:S02]  /*0200*/  FSETP.NEU.AND P0, PT, R14, 1, PT ;  /* 0x3f8000000e00780b */ /* 0x001fe40003f0d000 */
[----:B------:R-:W-:Y:S02]  /*0210*/  MOV R15, 0x3f800000 ;  /* 0x3f800000000f7802 */ /* 0x000fe40000000f00 */
[----:B------:R-:W-:Y:S02]  /*0220*/  MOV R6, R0 ;  /* 0x0000000000067202 */ /* 0x000fe40000000f00 */
[----:B------:R-:W-:-:S07]  /*0230*/  MOV R7, R9 ;  /* 0x0000000900077202 */ /* 0x000fce0000000f00 */
[----:B------:R-:W-:Y:S05]  /*0240*/  @!P0 BRA `(.L_x_2) ;  /* 0x0000000400048947 */ /* 0x000fea0003800000 */
[----:B------:R-:W-:-:S13]  /*0250*/  FSETP.NAN.AND P0, PT, |R14|, |R14|, PT ;  /* 0x4000000e0e00720b */ /* 0x000fda0003f08200 */
[----:B------:R-:W-:Y:S01]  /*0260*/  @P0 FADD R15, R14, 2 ;  /* 0x400000000e0f0421 */ /* 0x000fe20000000000 */
[----:B------:R-:W-:Y:S06]  /*0270*/  @P0 BRA `(.L_x_2) ;  /* 0x0000000000f80947 */ /* 0x000fec0003800000 */
[C---:B------:R-:W-:Y:S01]  /*0280*/  FMUL R15, |R14|.reuse, 16777216 ;  /* 0x4b8000000e0f7820 */ /* 0x040fe20000400200 */
[----:B------:R-:W-:Y:S01]  /*0290*/  FSETP.GEU.AND P0, PT, |R14|, 1.175494350822287508e-38, PT ;  /* 0x008000000e00780b */ /* 0x000fe20003f0e200 */
[----:B------:R-:W-:-:S03]  /*02a0*/  HFMA2 R21, -RZ, RZ, 0.771484375, 0.21533203125 ;  /* 0x3a2c32e4ff157431 */ /* 0x000fc600000001ff */
[----:B------:R-:W-:Y:S02]  /*02b0*/  FSEL R15, R15, |R14|, !P0 ;  /* 0x4000000e0f0f7208 */ /* 0x000fe40004000000 */
[----:B------:R-:W-:Y:S02]  /*02c0*/  FSEL R19, RZ, -24, P0 ;  /* 0xc1c00000ff137808 */ /* 0x000fe40000000000 */
[----:B------:R-:W-:Y:S02]  /*02d0*/  IADD3 R16, PT, PT, R15, -0x3f3504f3, RZ ;  /* 0xc0cafb0d0f107810 */ /* 0x000fe40007ffe0ff */
[----:B------:R-:W-:Y:S02]  /*02e0*/  FSETP.NEU.AND P0, PT, |R14|, +INF , PT ;  /* 0x7f8000000e00780b */ /* 0x000fe40003f0d200 */
[----:B------:R-:W-:Y:S02]  /*02f0*/  LOP3.LUT R16, R16, 0xff800000, RZ, 0xc0, !PT ;  /* 0xff80000010107812 */ /* 0x000fe400078ec0ff */
[----:B------:R-:W-:-:S02]  /*0300*/  FSETP.NEU.AND P0, PT, R14, RZ, P0 ;  /* 0x000000ff0e00720b */ /* 0x000fc4000070d000 */
[-C--:B------:R-:W-:Y:S02]  /*0310*/  IADD3 R17, PT, PT, R15, -R16.reuse, RZ ;  /* 0x800000100f117210 */ /* 0x080fe40007ffe0ff */
[----:B------:R-:W-:-:S03]  /*0320*/  I2FP.F32.S32 R16, R16 ;  /* 0x0000001000107245 */ /* 0x000fc60000201400 */
[C---:B------:R-:W-:Y:S01]  /*0330*/  FADD R15, R17.reuse, 1 ;  /* 0x3f800000110f7421 */ /* 0x040fe20000000000 */
[----:B------:R-:W-:Y:S01]  /*0340*/  FADD R22, R17, -1 ;  /* 0xbf80000011167421 */ /* 0x000fe20000000000 */
[----:B------:R-:W-:-:S03]  /*0350*/  FFMA R20, R16, 1.1920928955078125e-07, R19 ;  /* 0x3400000010147823 */ /* 0x000fc60000000013 */
[----:B------:R-:W-:Y:S01]  /*0360*/  FADD R18, R22, R22 ;  /* 0x0000001616127221 */ /* 0x000fe20000000000 */
[----:B------:R-:W0:Y:S01]  /*0370*/  MUFU.RCP R15, R15 ;  /* 0x0000000f000f7308 */ /* 0x000e220000001000 */
[----:B------:R-:W-:Y:S02]  /*0380*/  @!P0 FADD R14, R14, R14 ;  /* 0x0000000e0e0e8221 */ /* 0x000fe40000000000 */
[----:B0-----:R-:W-:-:S04]  /*0390*/  FMUL R17, R15, R18 ;  /* 0x000000120f117220 */ /* 0x001fc80000400000 */
[----:B------:R-:W-:Y:S01]  /*03a0*/  FADD R19, R22, -R17 ;  /* 0x8000001116137221 */ /* 0x000fe20000000000 */
[C---:B------:R-:W-:Y:S01]  /*03b0*/  FMUL R18, R17.reuse, R17 ;  /* 0x0000001111127220 */ /* 0x040fe20000400000 */
[----:B------:R-:W-:Y:S02]  /*03c0*/  FFMA R16, R17, 1.4426950216293334961, R20 ;  /* 0x3fb8aa3b11107823 */ /* 0x000fe40000000014 */
[----:B------:R-:W-:Y:S01]  /*03d0*/  FADD R19, R19, R19 ;  /* 0x0000001313137221 */ /* 0x000fe20000000000 */
[----:B------:R-:W-:Y:S01]  /*03e0*/  FFMA R21, R18, R21, 0.0032181653659790754318 ;  /* 0x3b52e7db12157423 */ /* 0x000fe20000000015 */
[----:B------:R-:W-:Y:S02]  /*03f0*/  FADD R20, R20, -R16 ;  /* 0x8000001014147221 */ /* 0x000fe40000000000 */
[----:B------:R-:W-:Y:S01]  /*0400*/  FFMA R22, R22, -R17, R19 ;  /* 0x8000001116167223 */ /* 0x000fe20000000013 */
[----:B------:R-:W-:Y:S01]  /*0410*/  FFMA R21, R18, R21, 0.018033718690276145935 ;  /* 0x3c93bb7312157423 */ /* 0x000fe20000000015 */
[----:B------:R-:W-:-:S02]  /*0420*/  FFMA R19, R17, 1.4426950216293334961, R20 ;  /* 0x3fb8aa3b11137823 */ /* 0x000fc40000000014 */
[----:B------:R-:W-:Y:S01]  /*0430*/  FMUL R22, R15, R22 ;  /* 0x000000160f167220 */ /* 0x000fe20000400000 */
[----:B------:R-:W-:-:S03]  /*0440*/  FFMA R21, R18, R21, 0.12022458761930465698 ;  /* 0x3df6384f12157423 */ /* 0x000fc60000000015 */
[----:B------:R-:W-:Y:S01]  /*0450*/  FFMA R20, R22, 1.4426950216293334961, R19 ;  /* 0x3fb8aa3b16147823 */ /* 0x000fe20000000013 */
[----:B------:R-:W-:-:S03]  /*0460*/  FMUL R18, R18, R21 ;  /* 0x0000001512127220 */ /* 0x000fc60000400000 */
[----:B------:R-:W-:Y:S01]  /*0470*/  FFMA R19, R17, 1.9251366722983220825e-08, R20 ;  /* 0x32a55e3411137823 */ /* 0x000fe20000000014 */
[----:B------:R-:W-:-:S04]  /*0480*/  FMUL R15, R18, 3 ;  /* 0x40400000120f7820 */ /* 0x000fc80000400000 */
[----:B------:R-:W-:Y:S01]  /*0490*/  FFMA R15, R22, R15, R19 ;  /* 0x0000000f160f7223 */ /* 0x000fe20000000013 */
[----:B------:R-:W-:-:S03]  /*04a0*/  MOV R19, 0x391fcb8e ;  /* 0x391fcb8e00137802 */ /* 0x000fc60000000f00 */
[----:B------:R-:W-:-:S04]  /*04b0*/  FFMA R17, R17, R18, R15 ;  /* 0x0000001211117223 */ /* 0x000fc8000000000f */
[----:B------:R-:W-:-:S04]  /*04c0*/  FADD R20, R16, R17 ;  /* 0x0000001110147221 */ /* 0x000fc80000000000 */
[----:B------:R-:W-:Y:S01]  /*04d0*/  FMUL R15, R20, 2 ;  /* 0x40000000140f7820 */ /* 0x000fe20000400000 */
[----:B------:R-:W-:-:S03]  /*04e0*/  FADD R16, -R16, R20 ;  /* 0x0000001410107221 */ /* 0x000fc60000000100 */
[----:B------:R-:W0:Y:S01]  /*04f0*/  FRND R18, R15 ;  /* 0x0000000f00127307 */ /* 0x000e220000201000 */
[----:B------:R-:W-:Y:S01]  /*0500*/  FADD R17, R17, -R16 ;  /* 0x8000001011117221 */ /* 0x000fe20000000000 */
[----:B------:R-:W-:Y:S01]  /*0510*/  FFMA R20, R20, 2, -R15 ;  /* 0x4000000014147823 */ /* 0x000fe2000000080f */
[----:B------:R-:W-:-:S03]  /*0520*/  FSETP.GT.AND P2, PT, |R15|, 152, PT ;  /* 0x431800000f00780b */ /* 0x000fc60003f44200 */
[----:B------:R-:W-:Y:S02]  /*0530*/  FFMA R17, R17, 2, R20 ;  /* 0x4000000011117823 */ /* 0x000fe40000000014 */
[----:B------:R-:W1:Y:S01]  /*0540*/  F2I.NTZ R20, R15 ;  /* 0x0000000f00147305 */ /* 0x000e620000203100 */
[----:B0-----:R-:W-:Y:S01]  /*0550*/  FADD R16, R15, -R18 ;  /* 0x800000120f107221 */ /* 0x001fe20000000000 */
[----:B------:R-:W-:-:S03]  /*0560*/  FSETP.GT.AND P1, PT, R18, RZ, PT ;  /* 0x000000ff1200720b */ /* 0x000fc60003f24000 */
[----:B------:R-:W-:-:S04]  /*0570*/  FADD R16, R16, R17 ;  /* 0x0000001110107221 */ /* 0x000fc80000000000 */
[----:B------:R-:W-:-:S04]  /*0580*/  FFMA R17, R16, R19, 0.0013391353422775864601 ;  /* 0x3aaf85ed10117423 */ /* 0x000fc80000000013 */
[----:B------:R-:W-:-:S04]  /*0590*/  FFMA R17, R16, R17, 0.0096188392490148544312 ;  /* 0x3c1d985610117423 */ /* 0x000fc80000000011 */
[----:B------:R-:W-:-:S04]  /*05a0*/  FFMA R17, R16, R17, 0.055503588169813156128 ;  /* 0x3d6357bb10117423 */ /* 0x000fc80000000011 */
[C---:B------:R-:W-:Y:S01]  /*05b0*/  FFMA R19, R16.reuse, R17, 0.24022644758224487305 ;  /* 0x3e75fdec10137423 */ /* 0x040fe20000000011 */
[----:B------:R-:W-:Y:S02]  /*05c0*/  SEL R17, RZ, 0x83000000, P1 ;  /* 0x83000000ff117807 */ /* 0x000fe40000800000 */
[----:B------:R-:W-:Y:S01]  /*05d0*/  FSETP.GEU.AND P1, PT, R15, RZ, PT ;  /* 0x000000ff0f00720b */ /* 0x000fe20003f2e000 */
[----:B------:R-:W-:Y:S01]  /*05e0*/  FFMA R19, R16, R19, 0.69314718246459960938 ;  /* 0x3f31721810137423 */ /* 0x000fe20000000013 */
[----:B------:R-:W-:Y:S02]  /*05f0*/  IADD3 R18, PT, PT, R17, 0x7f000000, RZ ;  /* 0x7f00000011127810 */ /* 0x000fe40007ffe0ff */
[----:B-1----:R-:W-:Y:S01]  /*0600*/  LEA R20, R20, -R17, 0x17 ;  /* 0x8000001114147211 */ /* 0x002fe200078eb8ff */
[----:B------:R-:W-:Y:S01]  /*0610*/  FFMA R19, R16, R19, 1 ;  /* 0x3f80000010137423 */ /* 0x000fe20000000013 */
[----:B------:R-:W-:-:S03]  /*0620*/  FSEL R15, RZ, +INF , !P1 ;  /* 0x7f800000ff0f7808 */ /* 0x000fc60004800000 */
[----:B------:R-:W-:-:S04]  /*0630*/  FMUL R19, R18, R19 ;  /* 0x0000001312137220 */ /* 0x000fc80000400000 */
[----:B------:R-:W-:Y:S01]  /*0640*/  @!P2 FMUL R15, R20, R19 ;  /* 0x00000013140fa220 */ /* 0x000fe20000400000 */
[----:B------:R-:W-:-:S07]  /*0650*/  @!P0 LOP3.LUT R15, R14, 0x7fffffff, RZ, 0xc0, !PT ;  /* 0x7fffffff0e0f8812 */ /* 0x000fce00078ec0ff */
.L_x_2:
[----:B------:R-:W-:Y:S05]  /*0660*/  BSYNC.RECONVERGENT B0 ;  /* 0x0000000000007941 */ /* 0x000fea0003800200 */
.L_x_1:
[----:B------:R1:W-:Y:S01]  /*0670*/  STG.E desc[UR4][R6.64], R15 ;  /* 0x0000000f06007986 */ /* 0x0003e2000c101904 */
[----:B------:R-:W-:Y:S02]  /*0680*/  IADD3 R12, PT, PT, R12, 0x1, RZ ;  /* 0x000000010c0c7810 */ /* 0x000fe40007ffe0ff */
[----:B------:R-:W-:Y:S02]  /*0690*/  IADD3 R0, P1, PT, R0, 0x4, RZ ;  /* 0x0000000400007810 */ /* 0x000fe40007f3e0ff */
[----:B------:R-:W-:Y:S02]  /*06a0*/  ISETP.NE.AND P0, PT, R12, RZ, PT ;  /* 0x000000ff0c00720c */ /* 0x000fe40003f05270 */
[----:B------:R-:W-:Y:S02]  /*06b0*/  IADD3 R8, P2, PT, R8, 0x4, RZ ;  /* 0x0000000408087810 */ /* 0x000fe40007f5e0ff */
[----:B------:R-:W-:Y:S02]  /*06c0*/  IADD3 R10, P3, PT, R10, 0x4, RZ ;  /* 0x000000040a0a7810 */ /* 0x000fe40007f7e0ff */
[----:B------:R-:W-:-:S02]  /*06d0*/  IADD3.X R9, PT, PT, RZ, R9, RZ, P1, !PT ;  /* 0x00000009ff097210 */ /* 0x000fc40000ffe4ff */
[----:B------:R-:W-:Y:S02]  /*06e0*/  IADD3.X R11, PT, PT, RZ, R11, RZ, P2, !PT ;  /* 0x0000000bff0b7210 */ /* 0x000fe400017fe4ff */
[----:B------:R-:W-:-:S03]  /*06f0*/  IADD3.X R13, PT, PT, RZ, R13, RZ, P3, !PT ;  /* 0x0000000dff0d7210 */ /* 0x000fc60001ffe4ff */
[----:B-1----:R-:W-:Y:S05]  /*0700*/  @P0 BRA `(.L_x_3) ;  /* 0xfffffff800840947 */ /* 0x002fea000383ffff */
[----:B------:R-:W-:Y:S05]  /*0710*/  EXIT ;  /* 0x000000000000794d */ /* 0x000fea0003800000 */
.L_x_4:
        /* <DEDUP_REMOVED lines=14> */
.L_x_6:


//--------------------- .nv.shared.reserved.0     --------------------------
	.section	.nv.shared.reserved.0,"aw",@nobits
	.weak		__nv_reservedSMEM_offset_0_alias
	.size		__nv_reservedSMEM_offset_0_alias, 0, 64
	.other		__nv_reservedSMEM_offset_0_alias,@"STO_CUDA_RESERVED_SHARED STV_DEFAULT"
__nv_reservedSMEM_offset_0_alias:
	.zero		0
	.zero		64


//--------------------- .nv.constant0._Z23calculate_step_gradientPfS_S_PdS0_S0_S0_S_S_S_i --------------------------
	.section	.nv.constant0._Z23calculate_step_gradientPfS_S_PdS0_S0_S0_S_S_S_i,"a",@progbits
	.sectionflags	@""
	.align	4
.nv.constant0._Z23calculate_step_gradientPfS_S_PdS0_S0_S0_S_S_S_i:
	.zero		980


//--------------------- .nv.constant0._Z22calculate_error_pointsPfPdS0_S_S_i --------------------------
	.section	.nv.constant0._Z22calculate_error_pointsPfPdS0_S_S_i,"a",@progbits
	.sectionflags	@""
	.align	4
.nv.constant0._Z22calculate_error_pointsPfPdS0_S_S_i:
	.zero		940


//--------------------- SYMBOLS --------------------------

	.type		.nv.reservedSmem.offset0,@object
	.size		.nv.reservedSmem.offset0,0x4
